//
// Generated by NVIDIA NVVM Compiler
//
// Compiler Build ID: CL-36424714
// Cuda compilation tools, release 13.0, V13.0.88
// Based on NVVM 20.0.0
//

.version 9.0
.target sm_100
.address_size 64

	// .globl	_Z12mandelKernelffffPimiii

.visible .entry _Z12mandelKernelffffPimiii(
	.param .f32 _Z12mandelKernelffffPimiii_param_0,
	.param .f32 _Z12mandelKernelffffPimiii_param_1,
	.param .f32 _Z12mandelKernelffffPimiii_param_2,
	.param .f32 _Z12mandelKernelffffPimiii_param_3,
	.param .u64 .ptr .align 1 _Z12mandelKernelffffPimiii_param_4,
	.param .u64 _Z12mandelKernelffffPimiii_param_5,
	.param .u32 _Z12mandelKernelffffPimiii_param_6,
	.param .u32 _Z12mandelKernelffffPimiii_param_7,
	.param .u32 _Z12mandelKernelffffPimiii_param_8
)
{
	.reg .pred 	%p<19>;
	.reg .b32 	%r<48>;
	.reg .b32 	%f<20>;
	.reg .b64 	%rd<12>;

	ld.param.f32 	%f9, [_Z12mandelKernelffffPimiii_param_0];
	ld.param.f32 	%f10, [_Z12mandelKernelffffPimiii_param_1];
	ld.param.f32 	%f11, [_Z12mandelKernelffffPimiii_param_2];
	ld.param.f32 	%f12, [_Z12mandelKernelffffPimiii_param_3];
	ld.param.u64 	%rd5, [_Z12mandelKernelffffPimiii_param_4];
	ld.param.u64 	%rd4, [_Z12mandelKernelffffPimiii_param_5];
	ld.param.u32 	%r20, [_Z12mandelKernelffffPimiii_param_6];
	ld.param.u32 	%r21, [_Z12mandelKernelffffPimiii_param_7];
	ld.param.u32 	%r22, [_Z12mandelKernelffffPimiii_param_8];
	cvta.to.global.u64 	%rd1, %rd5;
	mov.u32 	%r23, %ctaid.x;
	mov.u32 	%r24, %ntid.x;
	mov.u32 	%r25, %tid.x;
	mad.lo.s32 	%r26, %r23, %r24, %r25;
	shl.b32 	%r1, %r26, 2;
	mov.u32 	%r27, %ctaid.y;
	mov.u32 	%r28, %ntid.y;
	mov.u32 	%r29, %tid.y;
	mad.lo.s32 	%r30, %r27, %r28, %r29;
	shl.b32 	%r2, %r30, 2;
	setp.ge.s32 	%p1, %r2, %r21;
	@%p1 bra 	$L__BB0_7;
	setp.gt.s32 	%p2, %r22, 0;
	@%p2 bra 	$L__BB0_8;
	mov.b32 	%r46, 0;
$L__BB0_3:
	setp.ge.s32 	%p3, %r1, %r20;
	add.s32 	%r16, %r46, %r2;
	@%p3 bra 	$L__BB0_6;
	cvt.u64.u32 	%rd6, %r16;
	mad.lo.s64 	%rd3, %rd4, %rd6, %rd1;
	mov.b32 	%r47, 0;
$L__BB0_5:
	add.s32 	%r33, %r47, %r1;
	mul.wide.s32 	%rd7, %r33, 4;
	add.s64 	%rd8, %rd3, %rd7;
	st.global.u32 	[%rd8], %r22;
	add.s32 	%r18, %r47, 1;
	setp.lt.u32 	%p4, %r47, 3;
	add.s32 	%r34, %r33, 1;
	setp.lt.s32 	%p5, %r34, %r20;
	and.pred  	%p6, %p4, %p5;
	mov.u32 	%r47, %r18;
	@%p6 bra 	$L__BB0_5;
$L__BB0_6:
	add.s32 	%r19, %r46, 1;
	setp.lt.u32 	%p7, %r46, 3;
	add.s32 	%r35, %r16, 1;
	setp.lt.s32 	%p8, %r35, %r21;
	and.pred  	%p9, %p7, %p8;
	mov.u32 	%r46, %r19;
	@%p9 bra 	$L__BB0_3;
$L__BB0_7:
	ret;
$L__BB0_8:
	neg.s32 	%r3, %r22;
	mov.b32 	%r41, 0;
$L__BB0_9:
	setp.lt.s32 	%p10, %r1, %r20;
	add.s32 	%r5, %r41, %r2;
	@%p10 bra 	$L__BB0_11;
$L__BB0_10:
	add.s32 	%r6, %r41, 1;
	setp.lt.u32 	%p16, %r41, 3;
	add.s32 	%r40, %r5, 1;
	setp.lt.s32 	%p17, %r40, %r21;
	and.pred  	%p18, %p16, %p17;
	mov.u32 	%r41, %r6;
	@%p18 bra 	$L__BB0_9;
	bra.uni 	$L__BB0_7;
$L__BB0_11:
	cvt.rn.f32.u32 	%f13, %r5;
	fma.rn.f32 	%f1, %f12, %f13, %f10;
	cvt.u64.u32 	%rd9, %r5;
	mad.lo.s64 	%rd2, %rd4, %rd9, %rd1;
	mov.b32 	%r42, 0;
$L__BB0_12:
	mov.u32 	%r7, %r42;
	add.s32 	%r8, %r7, %r1;
	cvt.rn.f32.s32 	%f14, %r8;
	fma.rn.f32 	%f2, %f11, %f14, %f9;
	mov.b32 	%r44, 0;
	mov.u32 	%r43, %r3;
	mov.f32 	%f18, %f1;
	mov.f32 	%f19, %f2;
$L__BB0_13:
	mul.f32 	%f5, %f19, %f19;
	mul.f32 	%f6, %f18, %f18;
	add.f32 	%f15, %f5, %f6;
	setp.gt.f32 	%p11, %f15, 0f40800000;
	mov.u32 	%r45, %r44;
	@%p11 bra 	$L__BB0_15;
	add.f32 	%f16, %f19, %f19;
	fma.rn.f32 	%f18, %f16, %f18, %f1;
	sub.f32 	%f17, %f5, %f6;
	add.f32 	%f19, %f2, %f17;
	add.s32 	%r44, %r44, 1;
	add.s32 	%r43, %r43, 1;
	setp.ne.s32 	%p12, %r43, 0;
	mov.u32 	%r45, %r22;
	@%p12 bra 	$L__BB0_13;
$L__BB0_15:
	mul.wide.s32 	%rd10, %r8, 4;
	add.s64 	%rd11, %rd2, %rd10;
	st.global.u32 	[%rd11], %r45;
	add.s32 	%r42, %r7, 1;
	setp.lt.u32 	%p13, %r7, 3;
	add.s32 	%r39, %r8, 1;
	setp.lt.s32 	%p14, %r39, %r20;
	and.pred  	%p15, %p13, %p14;
	@%p15 bra 	$L__BB0_12;
	bra.uni 	$L__BB0_10;

}


// ===== COMPILED SASS (sm_100) =====

	.target	sm_100

	.elftype	@"ET_EXEC"


//--------------------- .note.nv.tkinfo           --------------------------
	.section	.note.nv.tkinfo,"",@"SHT_NOTE"
	.sectionflags	@"SHF_NOTE_NV_TKINFO"
	.tkinfo
        /*0018*/ 	.word	0x00000002
        /*0030*/ 	.string	""
        /*0030*/ 	.string	"ptxas"
        /*0030*/ 	.string	"Cuda compilation tools, release 13.0, V13.0.88"
        /*0030*/ 	.string	"Build cuda_13.0.r13.0/compiler.36424714_0"
        /*0030*/ 	.string	"-arch sm_100 -m 64 "



//--------------------- .note.nv.cuinfo           --------------------------
	.section	.note.nv.cuinfo,"",@"SHT_NOTE"
	.sectionflags	@"SHF_NOTE_NV_CUINFO"
        /*0018*/ 	.short	0x0002
        /*001a*/ 	.short	0x0064
        /*001c*/ 	.short	0x0082
	.zero		2


//--------------------- .nv.info                  --------------------------
	.section	.nv.info,"",@"SHT_CUDA_INFO"
	.align	4


	//----- nvinfo : EIATTR_REGCOUNT
	.align		4
        /*0000*/ 	.byte	0x04, 0x2f
        /*0002*/ 	.short	(.L_1 - .L_0)
	.align		4
.L_0:
        /*0004*/ 	.word	index@(_Z12mandelKernelffffPimiii)
        /*0008*/ 	.word	0x00000016


	//----- nvinfo : EIATTR_FRAME_SIZE
	.align		4
.L_1:
        /*000c*/ 	.byte	0x04, 0x11
        /*000e*/ 	.short	(.L_3 - .L_2)
	.align		4
.L_2:
        /*0010*/ 	.word	index@(_Z12mandelKernelffffPimiii)
        /*0014*/ 	.word	0x00000000


	//----- nvinfo : EIATTR_MIN_STACK_SIZE
	.align		4
.L_3:
        /*0018*/ 	.byte	0x04, 0x12
        /*001a*/ 	.short	(.L_5 - .L_4)
	.align		4
.L_4:
        /*001c*/ 	.word	index@(_Z12mandelKernelffffPimiii)
        /*0020*/ 	.word	0x00000000
.L_5:


//--------------------- .nv.compat                --------------------------
	.section	.nv.compat,"",@"SHT_CUDA_COMPAT_INFO"
	.align	4
        /*0000*/ 	.byte	0x02, 0x09, 0x00, 0x00, 0x02, 0x02, 0x01, 0x00, 0x02, 0x05, 0x05, 0x00, 0x03, 0x07, 0x01, 0x01
        /*0010*/ 	.byte	0x02, 0x03, 0x00, 0x00, 0x02, 0x06, 0x01, 0x00, 0x04, 0x0b, 0x08, 0x00, 0x01, 0x00, 0x00, 0x00
        /*0020*/ 	.byte	0x00, 0x00, 0x00, 0x00


//--------------------- .nv.info._Z12mandelKernelffffPimiii --------------------------
	.section	.nv.info._Z12mandelKernelffffPimiii,"",@"SHT_CUDA_INFO"
	.sectionflags	@""
	.align	4


	//----- nvinfo : EIATTR_CUDA_API_VERSION
	.align		4
        /*0000*/ 	.byte	0x04, 0x37
        /*0002*/ 	.short	(.L_7 - .L_6)
.L_6:
        /*0004*/ 	.word	0x00000082


	//----- nvinfo : EIATTR_KPARAM_INFO
	.align		4
.L_7:
        /*0008*/ 	.byte	0x04, 0x17
        /*000a*/ 	.short	(.L_9 - .L_8)
.L_8:
        /*000c*/ 	.word	0x00000000
        /*0010*/ 	.short	0x0008
        /*0012*/ 	.short	0x0028
        /*0014*/ 	.byte	0x00, 0xf0, 0x11, 0x00


	//----- nvinfo : EIATTR_KPARAM_INFO
	.align		4
.L_9:
        /*0018*/ 	.byte	0x04, 0x17
        /*001a*/ 	.short	(.L_11 - .L_10)
.L_10:
        /*001c*/ 	.word	0x00000000
        /*0020*/ 	.short	0x0007
        /*0022*/ 	.short	0x0024
        /*0024*/ 	.byte	0x00, 0xf0, 0x11, 0x00


	//----- nvinfo : EIATTR_KPARAM_INFO
	.align		4
.L_11:
        /*0028*/ 	.byte	0x04, 0x17
        /*002a*/ 	.short	(.L_13 - .L_12)
.L_12:
        /*002c*/ 	.word	0x00000000
        /*0030*/ 	.short	0x0006
        /*0032*/ 	.short	0x0020
        /*0034*/ 	.byte	0x00, 0xf0, 0x11, 0x00


	//----- nvinfo : EIATTR_KPARAM_INFO
	.align		4
.L_13:
        /*0038*/ 	.byte	0x04, 0x17
        /*003a*/ 	.short	(.L_15 - .L_14)
.L_14:
        /*003c*/ 	.word	0x00000000
        /*0040*/ 	.short	0x0005
        /*0042*/ 	.short	0x0018
        /*0044*/ 	.byte	0x00, 0xf0, 0x21, 0x00


	//----- nvinfo : EIATTR_KPARAM_INFO
	.align		4
.L_15:
        /*0048*/ 	.byte	0x04, 0x17
        /*004a*/ 	.short	(.L_17 - .L_16)
.L_16:
        /*004c*/ 	.word	0x00000000
        /*0050*/ 	.short	0x0004
        /*0052*/ 	.short	0x0010
        /*0054*/ 	.byte	0x00, 0xf5, 0x21, 0x00


	//----- nvinfo : EIATTR_KPARAM_INFO
	.align		4
.L_17:
        /*0058*/ 	.byte	0x04, 0x17
        /*005a*/ 	.short	(.L_19 - .L_18)
.L_18:
        /*005c*/ 	.word	0x00000000
        /*0060*/ 	.short	0x0003
        /*0062*/ 	.short	0x000c
        /*0064*/ 	.byte	0x00, 0xf0, 0x11, 0x00


	//----- nvinfo : EIATTR_KPARAM_INFO
	.align		4
.L_19:
        /*0068*/ 	.byte	0x04, 0x17
        /*006a*/ 	.short	(.L_21 - .L_20)
.L_20:
        /*006c*/ 	.word	0x00000000
        /*0070*/ 	.short	0x0002
        /*0072*/ 	.short	0x0008
        /*0074*/ 	.byte	0x00, 0xf0, 0x11, 0x00


	//----- nvinfo : EIATTR_KPARAM_INFO
	.align		4
.L_21:
        /*0078*/ 	.byte	0x04, 0x17
        /*007a*/ 	.short	(.L_23 - .L_22)
.L_22:
        /*007c*/ 	.word	0x00000000
        /*0080*/ 	.short	0x0001
        /*0082*/ 	.short	0x0004
        /*0084*/ 	.byte	0x00, 0xf0, 0x11, 0x00


	//----- nvinfo : EIATTR_KPARAM_INFO
	.align		4
.L_23:
        /*0088*/ 	.byte	0x04, 0x17
        /*008a*/ 	.short	(.L_25 - .L_24)
.L_24:
        /*008c*/ 	.word	0x00000000
        /*0090*/ 	.short	0x0000
        /*0092*/ 	.short	0x0000
        /*0094*/ 	.byte	0x00, 0xf0, 0x11, 0x00


	//----- nvinfo : EIATTR_SPARSE_MMA_MASK
	.align		4
.L_25:
        /*0098*/ 	.byte	0x03, 0x50
        /*009a*/ 	.short	0x0000


	//----- nvinfo : EIATTR_MAXREG_COUNT
	.align		4
        /*009c*/ 	.byte	0x03, 0x1b
        /*009e*/ 	.short	0x00ff


	//----- nvinfo : EIATTR_MERCURY_ISA_VERSION
	.align		4
        /*00a0*/ 	.byte	0x03, 0x5f
        /*00a2*/ 	.short	0x0101


	//----- nvinfo : EIATTR_VRC_CTA_INIT_COUNT
	.align		4
        /*00a4*/ 	.byte	0x02, 0x4a
	.zero		1
	.zero		1


	//----- nvinfo : EIATTR_EXIT_INSTR_OFFSETS
	.align		4
        /*00a8*/ 	.byte	0x04, 0x1c
        /*00aa*/ 	.short	(.L_27 - .L_26)


	//   ....[0]....
.L_26:
        /*00ac*/ 	.word	0x000000c0


	//   ....[1]....
        /*00b0*/ 	.word	0x000002d0


	//   ....[2]....
        /*00b4*/ 	.word	0x00000690


	//----- nvinfo : EIATTR_CRS_STACK_SIZE
	.align		4
.L_27:
        /*00b8*/ 	.byte	0x04, 0x1e
        /*00ba*/ 	.short	(.L_29 - .L_28)
.L_28:
        /*00bc*/ 	.word	0x00000000


	//----- nvinfo : EIATTR_CBANK_PARAM_SIZE
	.align		4
.L_29:
        /*00c0*/ 	.byte	0x03, 0x19
        /*00c2*/ 	.short	0x002c


	//----- nvinfo : EIATTR_PARAM_CBANK
	.align		4
        /*00c4*/ 	.byte	0x04, 0x0a
        /*00c6*/ 	.short	(.L_31 - .L_30)
	.align		4
.L_30:
        /*00c8*/ 	.word	index@(.nv.constant0._Z12mandelKernelffffPimiii)
        /*00cc*/ 	.short	0x0380
        /*00ce*/ 	.short	0x002c


	//----- nvinfo : EIATTR_SW_WAR
	.align		4
.L_31:
        /*00d0*/ 	.byte	0x04, 0x36
        /*00d2*/ 	.short	(.L_33 - .L_32)
.L_32:
        /*00d4*/ 	.word	0x00000008
.L_33:


//--------------------- .nv.callgraph             --------------------------
	.section	.nv.callgraph,"",@"SHT_CUDA_CALLGRAPH"
	.align	4
	.sectionentsize	8
	.align		4
        /*0000*/ 	.word	0x00000000
	.align		4
        /*0004*/ 	.word	0xffffffff
	.align		4
        /*0008*/ 	.word	0x00000000
	.align		4
        /*000c*/ 	.word	0xfffffffe
	.align		4
        /*0010*/ 	.word	0x00000000
	.align		4
        /*0014*/ 	.word	0xfffffffd
	.align		4
        /*0018*/ 	.word	0x00000000
	.align		4
        /*001c*/ 	.word	0xfffffffc


//--------------------- .text._Z12mandelKernelffffPimiii --------------------------
	.section	.text._Z12mandelKernelffffPimiii,"ax",@progbits
	.align	128
        .global         _Z12mandelKernelffffPimiii
        .type           _Z12mandelKernelffffPimiii,@function
        .size           _Z12mandelKernelffffPimiii,(.L_x_13 - _Z12mandelKernelffffPimiii)
        .other          _Z12mandelKernelffffPimiii,@"STO_CUDA_ENTRY STV_DEFAULT"
_Z12mandelKernelffffPimiii:
.text._Z12mandelKernelffffPimiii:
[----:B------:R-:W-:Y:S01]  /*0000*/  LDC R1, c[0x0][0x37c] ;  /* 0x0000df00ff017b82 */ /* 0x000fe20000000800 */
[----:B------:R-:W0:Y:S07]  /*0010*/  S2R R5, SR_TID.Y ;  /* 0x0000000000057919 */ /* 0x000e2e0000002200 */
[----:B------:R-:W1:Y:S01]  /*0020*/  LDC R2, c[0x0][0x360] ;  /* 0x0000d800ff027b82 */ /* 0x000e620000000800 */
[----:B------:R-:W2:Y:S01]  /*0030*/  LDCU UR6, c[0x0][0x3a4] ;  /* 0x00007480ff0677ac */ /* 0x000ea20008000800 */
[----:B------:R-:W1:Y:S06]  /*0040*/  S2R R3, SR_TID.X ;  /* 0x0000000000037919 */ /* 0x000e6c0000002100 */
[----:B------:R-:W0:Y:S08]  /*0050*/  S2UR UR5, SR_CTAID.Y ;  /* 0x00000000000579c3 */ /* 0x000e300000002600 */
[----:B------:R-:W0:Y:S08]  /*0060*/  LDC R0, c[0x0][0x364] ;  /* 0x0000d900ff007b82 */ /* 0x000e300000000800 */
[----:B------:R-:W1:Y:S01]  /*0070*/  S2UR UR4, SR_CTAID.X ;  /* 0x00000000000479c3 */ /* 0x000e620000002500 */
[----:B0-----:R-:W-:-:S05]  /*0080*/  IMAD R0, R0, UR5, R5 ;  /* 0x0000000500007c24 */ /* 0x001fca000f8e0205 */
[----:B------:R-:W-:Y:S01]  /*0090*/  SHF.L.U32 R0, R0, 0x2, RZ ;  /* 0x0000000200007819 */ /* 0x000fe200000006ff */
[----:B-1----:R-:W-:-:S03]  /*00a0*/  IMAD R2, R2, UR4, R3 ;  /* 0x0000000402027c24 */ /* 0x002fc6000f8e0203 */
[----:B--2---:R-:W-:-:S13]  /*00b0*/  ISETP.GE.AND P0, PT, R0, UR6, PT ;  /* 0x0000000600007c0c */ /* 0x004fda000bf06270 */
[----:B------:R-:W-:Y:S05]  /*00c0*/  @P0 EXIT ;  /* 0x000000000000094d */ /* 0x000fea0003800000 */
[----:B------:R-:W0:Y:S01]  /*00d0*/  LDCU UR4, c[0x0][0x3a8] ;  /* 0x00007500ff0477ac */ /* 0x000e220008000800 */
[----:B------:R-:W-:Y:S01]  /*00e0*/  IMAD.SHL.U32 R2, R2, 0x4, RZ ;  /* 0x0000000402027824 */ /* 0x000fe200078e00ff */
[----:B------:R-:W1:Y:S01]  /*00f0*/  LDCU.64 UR6, c[0x0][0x358] ;  /* 0x00006b00ff0677ac */ /* 0x000e620008000a00 */
[----:B0-----:R-:W-:-:S09]  /*0100*/  UISETP.GT.AND UP0, UPT, UR4, URZ, UPT ;  /* 0x000000ff0400728c */ /* 0x001fd2000bf04270 */
[----:B-1----:R-:W-:Y:S05]  /*0110*/  BRA.U UP0, `(.L_x_0) ;  /* 0x0000000100707547 */ /* 0x002fea000b800000 */
[----:B------:R-:W-:-:S07]  /*0120*/  HFMA2 R3, -RZ, RZ, 0, 0 ;  /* 0x00000000ff037431 */ /* 0x000fce00000001ff */
.L_x_4:
[----:B------:R-:W0:Y:S01]  /*0130*/  LDC R8, c[0x0][0x3a0] ;  /* 0x0000e800ff087b82 */ /* 0x000e220000000800 */
[----:B------:R-:W-:Y:S01]  /*0140*/  BSSY.RECONVERGENT B0, `(.L_x_1) ;  /* 0x0000012000007945 */ /* 0x000fe20003800200 */
[----:B------:R-:W-:Y:S01]  /*0150*/  IMAD.IADD R13, R0, 0x1, R3 ;  /* 0x00000001000d7824 */ /* 0x000fe200078e0203 */
[----:B0-----:R-:W-:-:S13]  /*0160*/  ISETP.GE.AND P0, PT, R2, R8, PT ;  /* 0x000000080200720c */ /* 0x001fda0003f06270 */
[----:B------:R-:W-:Y:S05]  /*0170*/  @P0 BRA `(.L_x_2) ;  /* 0x0000000000380947 */ /* 0x000fea0003800000 */
[----:B------:R-:W0:Y:S01]  /*0180*/  LDC.64 R4, c[0x0][0x390] ;  /* 0x0000e400ff047b82 */ /* 0x000e220000000a00 */
[----:B------:R-:W0:Y:S01]  /*0190*/  LDCU.64 UR4, c[0x0][0x398] ;  /* 0x00007300ff0477ac */ /* 0x000e220008000a00 */
[----:B------:R-:W-:-:S06]  /*01a0*/  MOV R9, RZ ;  /* 0x000000ff00097202 */ /* 0x000fcc0000000f00 */
[----:B------:R-:W1:Y:S01]  /*01b0*/  LDC R15, c[0x0][0x3a8] ;  /* 0x0000ea00ff0f7b82 */ /* 0x000e620000000800 */
[----:B0-----:R-:W-:-:S04]  /*01c0*/  IMAD.WIDE.U32 R6, R13, UR4, R4 ;  /* 0x000000040d067c25 */ /* 0x001fc8000f8e0004 */
[----:B------:R-:W-:-:S07]  /*01d0*/  IMAD R7, R13, UR5, R7 ;  /* 0x000000050d077c24 */ /* 0x000fce000f8e0207 */
.L_x_3:
[----:B------:R-:W-:Y:S01]  /*01e0*/  IMAD.IADD R11, R2, 0x1, R9 ;  /* 0x00000001020b7824 */ /* 0x000fe200078e0209 */
[C---:B------:R-:W-:Y:S01]  /*01f0*/  ISETP.LT.U32.AND P1, PT, R9.reuse, 0x3, PT ;  /* 0x000000030900780c */ /* 0x040fe20003f21070 */
[----:B------:R-:W-:Y:S02]  /*0200*/  VIADD R9, R9, 0x1 ;  /* 0x0000000109097836 */ /* 0x000fe40000000000 */
[C---:B------:R-:W-:Y:S01]  /*0210*/  IMAD.WIDE R4, R11.reuse, 0x4, R6 ;  /* 0x000000040b047825 */ /* 0x040fe200078e0206 */
[----:B------:R-:W-:-:S04]  /*0220*/  IADD3 R11, PT, PT, R11, 0x1, RZ ;  /* 0x000000010b0b7810 */ /* 0x000fc80007ffe0ff */
[----:B-1----:R0:W-:Y:S01]  /*0230*/  STG.E desc[UR6][R4.64], R15 ;  /* 0x0000000f04007986 */ /* 0x0021e2000c101906 */
[----:B------:R-:W-:-:S13]  /*0240*/  ISETP.GE.AND P0, PT, R11, R8, PT ;  /* 0x000000080b00720c */ /* 0x000fda0003f06270 */
[----:B0-----:R-:W-:Y:S05]  /*0250*/  @!P0 BRA P1, `(.L_x_3) ;  /* 0xfffffffc00e08947 */ /* 0x001fea000083ffff */
.L_x_2:
[----:B------:R-:W-:Y:S05]  /*0260*/  BSYNC.RECONVERGENT B0 ;  /* 0x0000000000007941 */ /* 0x000fea0003800200 */
.L_x_1:
[----:B------:R-:W0:Y:S01]  /*0270*/  LDCU UR4, c[0x0][0x3a4] ;  /* 0x00007480ff0477ac */ /* 0x000e220008000800 */
[----:B------:R-:W-:Y:S02]  /*0280*/  IADD3 R4, PT, PT, R13, 0x1, RZ ;  /* 0x000000010d047810 */ /* 0x000fe40007ffe0ff */
[C---:B------:R-:W-:Y:S01]  /*0290*/  ISETP.LT.U32.AND P1, PT, R3.reuse, 0x3, PT ;  /* 0x000000030300780c */ /* 0x040fe20003f21070 */
[----:B------:R-:W-:Y:S01]  /*02a0*/  VIADD R3, R3, 0x1 ;  /* 0x0000000103037836 */ /* 0x000fe20000000000 */
[----:B0-----:R-:W-:-:S13]  /*02b0*/  ISETP.GE.AND P0, PT, R4, UR4, PT ;  /* 0x0000000404007c0c */ /* 0x001fda000bf06270 */
[----:B------:R-:W-:Y:S05]  /*02c0*/  @!P0 BRA P1, `(.L_x_4) ;  /* 0xfffffffc00988947 */ /* 0x000fea000083ffff */
[----:B------:R-:W-:Y:S05]  /*02d0*/  EXIT ;  /* 0x000000000000794d */ /* 0x000fea0003800000 */
.L_x_0:
[----:B------:R-:W-:Y:S01]  /*02e0*/  HFMA2 R6, -RZ, RZ, 0, 0 ;  /* 0x00000000ff067431 */ /* 0x000fe200000001ff */
[----:B------:R-:W-:-:S12]  /*02f0*/  UIADD3 UR4, UPT, UPT, -UR4, URZ, URZ ;  /* 0x000000ff04047290 */ /* 0x000fd8000fffe1ff */
.L_x_11:
[----:B------:R-:W0:Y:S01]  /*0300*/  LDCU UR5, c[0x0][0x3a0] ;  /* 0x00007400ff0577ac */ /* 0x000e220008000800 */
[----:B------:R-:W-:Y:S01]  /*0310*/  BSSY.RECONVERGENT B0, `(.L_x_5) ;  /* 0x0000031000007945 */ /* 0x000fe20003800200 */
[----:B------:R-:W-:Y:S01]  /*0320*/  IMAD.IADD R3, R0, 0x1, R6 ;  /* 0x0000000100037824 */ /* 0x000fe200078e0206 */
[----:B0-----:R-:W-:-:S13]  /*0330*/  ISETP.GE.AND P0, PT, R2, UR5, PT ;  /* 0x0000000502007c0c */ /* 0x001fda000bf06270 */
[----:B-1----:R-:W-:Y:S05]  /*0340*/  @P0 BRA `(.L_x_6) ;  /* 0x0000000000b40947 */ /* 0x002fea0003800000 */
[----:B------:R-:W0:Y:S01]  /*0350*/  LDC.64 R4, c[0x0][0x390] ;  /* 0x0000e400ff047b82 */ /* 0x000e220000000a00 */
[----:B------:R-:W0:Y:S01]  /*0360*/  LDCU.64 UR8, c[0x0][0x398] ;  /* 0x00007300ff0877ac */ /* 0x000e220008000a00 */
[----:B------:R-:W-:Y:S02]  /*0370*/  I2FP.F32.U32 R8, R3 ;  /* 0x0000000300087245 */ /* 0x000fe40000201000 */
[----:B------:R-:W-:Y:S01]  /*0380*/  MOV R7, RZ ;  /* 0x000000ff00077202 */ /* 0x000fe20000000f00 */
[----:B------:R-:W1:Y:S03]  /*0390*/  LDCU UR5, c[0x0][0x38c] ;  /* 0x00007180ff0577ac */ /* 0x000e660008000800 */
[----:B------:R-:W1:Y:S01]  /*03a0*/  LDC R9, c[0x0][0x384] ;  /* 0x0000e100ff097b82 */ /* 0x000e620000000800 */
[----:B0-----:R-:W-:-:S04]  /*03b0*/  IMAD.WIDE.U32 R4, R3, UR8, R4 ;  /* 0x0000000803047c25 */ /* 0x001fc8000f8e0004 */
[----:B-1----:R-:W-:Y:S01]  /*03c0*/  FFMA R8, R8, UR5, R9 ;  /* 0x0000000508087c23 */ /* 0x002fe20008000009 */
[----:B------:R-:W-:-:S07]  /*03d0*/  IMAD R9, R3, UR9, R5 ;  /* 0x0000000903097c24 */ /* 0x000fce000f8e0205 */
.L_x_10:
[----:B------:R-:W0:Y:S01]  /*03e0*/  LDC R12, c[0x0][0x380] ;  /* 0x0000e000ff0c7b82 */ /* 0x000e220000000800 */
[----:B------:R-:W0:Y:S01]  /*03f0*/  LDCU UR5, c[0x0][0x388] ;  /* 0x00007100ff0577ac */ /* 0x000e220008000800 */
[----:B------:R-:W-:Y:S01]  /*0400*/  IMAD.IADD R10, R2, 0x1, R7 ;  /* 0x00000001020a7824 */ /* 0x000fe200078e0207 */
[----:B------:R-:W-:Y:S01]  /*0410*/  BSSY.RECONVERGENT B1, `(.L_x_7) ;  /* 0x0000016000017945 */ /* 0x000fe20003800200 */
[----:B------:R-:W-:Y:S01]  /*0420*/  IMAD.U32 R18, RZ, RZ, UR4 ;  /* 0x00000004ff127e24 */ /* 0x000fe2000f8e00ff */
[----:B------:R-:W-:Y:S02]  /*0430*/  MOV R13, R8 ;  /* 0x00000008000d7202 */ /* 0x000fe40000000f00 */
[----:B------:R-:W-:Y:S01]  /*0440*/  I2FP.F32.S32 R11, R10 ;  /* 0x0000000a000b7245 */ /* 0x000fe20000201400 */
[----:B-1----:R-:W1:Y:S04]  /*0450*/  LDC R16, c[0x0][0x3a8] ;  /* 0x0000ea00ff107b82 */ /* 0x002e680000000800 */
[----:B0-----:R-:W-:Y:S01]  /*0460*/  FFMA R17, R11, UR5, R12 ;  /* 0x000000050b117c23 */ /* 0x001fe2000800000c */
[----:B------:R-:W-:-:S03]  /*0470*/  HFMA2 R11, -RZ, RZ, 0, 0 ;  /* 0x00000000ff0b7431 */ /* 0x000fc600000001ff */
[----:B------:R-:W-:-:S07]  /*0480*/  IMAD.MOV.U32 R12, RZ, RZ, R17 ;  /* 0x000000ffff0c7224 */ /* 0x000fce00078e0011 */
.L_x_9:
[----:B------:R-:W-:Y:S01]  /*0490*/  FMUL R14, R12, R12 ;  /* 0x0000000c0c0e7220 */ /* 0x000fe20000400000 */
[----:B------:R-:W-:-:S04]  /*04a0*/  FMUL R19, R13, R13 ;  /* 0x0000000d0d137220 */ /* 0x000fc80000400000 */
[----:B------:R-:W-:-:S05]  /*04b0*/  FADD R15, R14, R19 ;  /* 0x000000130e0f7221 */ /* 0x000fca0000000000 */
[----:B------:R-:W-:-:S13]  /*04c0*/  FSETP.GT.AND P0, PT, R15, 4, PT ;  /* 0x408000000f00780b */ /* 0x000fda0003f04000 */
[----:B------:R-:W-:Y:S05]  /*04d0*/  @P0 BRA `(.L_x_8) ;  /* 0x0000000000240947 */ /* 0x000fea0003800000 */
[----:B------:R-:W-:Y:S01]  /*04e0*/  IADD3 R18, PT, PT, R18, 0x1, RZ ;  /* 0x0000000112127810 */ /* 0x000fe20007ffe0ff */
[----:B------:R-:W-:Y:S01]  /*04f0*/  FADD R15, R12, R12 ;  /* 0x0000000c0c0f7221 */ /* 0x000fe20000000000 */
[----:B------:R-:W-:Y:S01]  /*0500*/  FADD R12, R14, -R19 ;  /* 0x800000130e0c7221 */ /* 0x000fe20000000000 */
[----:B------:R-:W-:Y:S01]  /*0510*/  VIADD R11, R11, 0x1 ;  /* 0x000000010b0b7836 */ /* 0x000fe20000000000 */
[----:B------:R-:W-:Y:S01]  /*0520*/  ISETP.NE.AND P0, PT, R18, RZ, PT ;  /* 0x000000ff1200720c */ /* 0x000fe20003f05270 */
[----:B------:R-:W-:Y:S01]  /*0530*/  FFMA R13, R15, R13, R8 ;  /* 0x0000000d0f0d7223 */ /* 0x000fe20000000008 */
[----:B------:R-:W-:-:S11]  /*0540*/  FADD R12, R17, R12 ;  /* 0x0000000c110c7221 */ /* 0x000fd60000000000 */
[----:B------:R-:W-:Y:S05]  /*0550*/  @P0 BRA `(.L_x_9) ;  /* 0xfffffffc00cc0947 */ /* 0x000fea000383ffff */
[----:B-1----:R-:W-:-:S07]  /*0560*/  MOV R11, R16 ;  /* 0x00000010000b7202 */ /* 0x002fce0000000f00 */
.L_x_8:
[----:B------:R-:W-:Y:S05]  /*0570*/  BSYNC.RECONVERGENT B1 ;  /* 0x0000000000017941 */ /* 0x000fea0003800200 */
.L_x_7:
[----:B------:R-:W0:Y:S01]  /*0580*/  LDCU UR5, c[0x0][0x3a0] ;  /* 0x00007400ff0577ac */ /* 0x000e220008000800 */
[----:B------:R-:W-:Y:S01]  /*0590*/  MOV R13, R9 ;  /* 0x00000009000d7202 */ /* 0x000fe20000000f00 */
[----:B------:R-:W-:Y:S01]  /*05a0*/  IMAD.MOV.U32 R12, RZ, RZ, R4 ;  /* 0x000000ffff0c7224 */ /* 0x000fe200078e0004 */
[C---:B------:R-:W-:Y:S01]  /*05b0*/  ISETP.LT.U32.AND P1, PT, R7.reuse, 0x3, PT ;  /* 0x000000030700780c */ /* 0x040fe20003f21070 */
[----:B------:R-:W-:Y:S02]  /*05c0*/  VIADD R7, R7, 0x1 ;  /* 0x0000000107077836 */ /* 0x000fe40000000000 */
[C---:B------:R-:W-:Y:S01]  /*05d0*/  IMAD.WIDE R12, R10.reuse, 0x4, R12 ;  /* 0x000000040a0c7825 */ /* 0x040fe200078e020c */
[----:B------:R-:W-:-:S04]  /*05e0*/  IADD3 R10, PT, PT, R10, 0x1, RZ ;  /* 0x000000010a0a7810 */ /* 0x000fc80007ffe0ff */
[----:B------:R2:W-:Y:S01]  /*05f0*/  STG.E desc[UR6][R12.64], R11 ;  /* 0x0000000b0c007986 */ /* 0x0005e2000c101906 */
[----:B0-----:R-:W-:-:S13]  /*0600*/  ISETP.GE.AND P0, PT, R10, UR5, PT ;  /* 0x000000050a007c0c */ /* 0x001fda000bf06270 */
[----:B--2---:R-:W-:Y:S05]  /*0610*/  @!P0 BRA P1, `(.L_x_10) ;  /* 0xfffffffc00708947 */ /* 0x004fea000083ffff */
.L_x_6:
[----:B------:R-:W-:Y:S05]  /*0620*/  BSYNC.RECONVERGENT B0 ;  /* 0x0000000000007941 */ /* 0x000fea0003800200 */
.L_x_5:
[----:B------:R-:W0:Y:S01]  /*0630*/  LDCU UR5, c[0x0][0x3a4] ;  /* 0x00007480ff0577ac */ /* 0x000e220008000800 */
[----:B------:R-:W-:Y:S02]  /*0640*/  IADD3 R3, PT, PT, R3, 0x1, RZ ;  /* 0x0000000103037810 */ /* 0x000fe40007ffe0ff */
[C---:B------:R-:W-:Y:S02]  /*0650*/  ISETP.LT.U32.AND P1, PT, R6.reuse, 0x3, PT ;  /* 0x000000030600780c */ /* 0x040fe40003f21070 */
[----:B------:R-:W-:Y:S02]  /*0660*/  IADD3 R6, PT, PT, R6, 0x1, RZ ;  /* 0x0000000106067810 */ /* 0x000fe40007ffe0ff */
[----:B0-----:R-:W-:-:S13]  /*0670*/  ISETP.GE.AND P0, PT, R3, UR5, PT ;  /* 0x0000000503007c0c */ /* 0x001fda000bf06270 */
[----:B------:R-:W-:Y:S05]  /*0680*/  @!P0 BRA P1, `(.L_x_11) ;  /* 0xfffffffc001c8947 */ /* 0x000fea000083ffff */
[----:B------:R-:W-:Y:S05]  /*0690*/  EXIT ;  /* 0x000000000000794d */ /* 0x000fea0003800000 */
.L_x_12:
[----:B------:R-:W-:-:S00]  /*06a0*/  BRA `(.L_x_12) ;  /* 0xfffffffc00fc7947 */ /* 0x000fc0000383ffff */
[----:B------:R-:W-:-:S00]  /*06b0*/  NOP ;  /* 0x0000000000007918 */ /* 0x000fc00000000000 */
        /* <DEDUP_REMOVED lines=12> */
.L_x_13:


//--------------------- .nv.shared.reserved.0     --------------------------
	.section	.nv.shared.reserved.0,"aw",@nobits
	.weak		__nv_reservedSMEM_offset_0_alias
	.size		__nv_reservedSMEM_offset_0_alias, 0, 64
	.other		__nv_reservedSMEM_offset_0_alias,@"STO_CUDA_RESERVED_SHARED STV_DEFAULT"
__nv_reservedSMEM_offset_0_alias:
	.zero		0
	.zero		64


//--------------------- .nv.constant0._Z12mandelKernelffffPimiii --------------------------
	.section	.nv.constant0._Z12mandelKernelffffPimiii,"a",@progbits
	.sectionflags	@""
	.align	4
.nv.constant0._Z12mandelKernelffffPimiii:
	.zero		940


//--------------------- SYMBOLS --------------------------

	.type		.nv.reservedSmem.offset0,@object
	.size		.nv.reservedSmem.offset0,0x4
